//
// Generated by NVIDIA NVVM Compiler
//
// Compiler Build ID: CL-36424714
// Cuda compilation tools, release 13.0, V13.0.88
// Based on NVVM 20.0.0
//

.version 9.0
.target sm_100
.address_size 64

	// .globl	_Z14addBlockThreadPi
.extern .func  (.param .b32 func_retval0) vprintf
(
	.param .b64 vprintf_param_0,
	.param .b64 vprintf_param_1
)
;
.global .align 1 .b8 $str[15] = {37, 54, 100, 32, 32, 37, 54, 100, 32, 32, 37, 54, 100, 10};

.visible .entry _Z14addBlockThreadPi(
	.param .u64 .ptr .align 1 _Z14addBlockThreadPi_param_0
)
{
	.local .align 8 .b8 	__local_depot0[16];
	.reg .b64 	%SP;
	.reg .b64 	%SPL;
	.reg .b32 	%r<8>;
	.reg .b64 	%rd<9>;

	mov.u64 	%SPL, __local_depot0;
	cvta.local.u64 	%SP, %SPL;
	ld.param.u64 	%rd1, [_Z14addBlockThreadPi_param_0];
	cvta.to.global.u64 	%rd2, %rd1;
	add.u64 	%rd3, %SP, 0;
	add.u64 	%rd4, %SPL, 0;
	mov.u32 	%r1, %ntid.x;
	mov.u32 	%r2, %ctaid.x;
	mov.u32 	%r3, %tid.x;
	mad.lo.s32 	%r4, %r1, %r2, %r3;
	add.s32 	%r5, %r2, %r3;
	mul.wide.s32 	%rd5, %r4, 4;
	add.s64 	%rd6, %rd2, %rd5;
	st.global.u32 	[%rd6], %r5;
	st.local.v2.u32 	[%rd4], {%r2, %r3};
	st.local.u32 	[%rd4+8], %r5;
	mov.u64 	%rd7, $str;
	cvta.global.u64 	%rd8, %rd7;
	{ // callseq 0, 0
	.param .b64 param0;
	st.param.b64 	[param0], %rd8;
	.param .b64 param1;
	st.param.b64 	[param1], %rd3;
	.param .b32 retval0;
	call.uni (retval0), 
	vprintf, 
	(
	param0, 
	param1
	);
	ld.param.b32 	%r6, [retval0];
	} // callseq 0
	ret;

}


// ===== COMPILED SASS (sm_100) =====

	.target	sm_100

	.elftype	@"ET_EXEC"


//--------------------- .note.nv.tkinfo           --------------------------
	.section	.note.nv.tkinfo,"",@"SHT_NOTE"
	.sectionflags	@"SHF_NOTE_NV_TKINFO"
	.tkinfo
        /*0018*/ 	.word	0x00000002
        /*0030*/ 	.string	""
        /*0030*/ 	.string	"ptxas"
        /*0030*/ 	.string	"Cuda compilation tools, release 13.0, V13.0.88"
        /*0030*/ 	.string	"Build cuda_13.0.r13.0/compiler.36424714_0"
        /*0030*/ 	.string	"-arch sm_100 -m 64 "



//--------------------- .note.nv.cuinfo           --------------------------
	.section	.note.nv.cuinfo,"",@"SHT_NOTE"
	.sectionflags	@"SHF_NOTE_NV_CUINFO"
        /*0018*/ 	.short	0x0002
        /*001a*/ 	.short	0x0064
        /*001c*/ 	.short	0x0082
	.zero		2


//--------------------- .nv.info                  --------------------------
	.section	.nv.info,"",@"SHT_CUDA_INFO"
	.align	4


	//----- nvinfo : EIATTR_REGCOUNT
	.align		4
        /*0000*/ 	.byte	0x04, 0x2f
        /*0002*/ 	.short	(.L_2 - .L_1)
	.align		4
.L_1:
        /*0004*/ 	.word	index@(_Z14addBlockThreadPi)
        /*0008*/ 	.word	0x00000018


	//----- nvinfo : EIATTR_FRAME_SIZE
	.align		4
.L_2:
        /*000c*/ 	.byte	0x04, 0x11
        /*000e*/ 	.short	(.L_4 - .L_3)
	.align		4
.L_3:
        /*0010*/ 	.word	index@(_Z14addBlockThreadPi)
        /*0014*/ 	.word	0x00000010


	//----- nvinfo : EIATTR_MIN_STACK_SIZE
	.align		4
.L_4:
        /*0018*/ 	.byte	0x04, 0x12
        /*001a*/ 	.short	(.L_6 - .L_5)
	.align		4
.L_5:
        /*001c*/ 	.word	index@(_Z14addBlockThreadPi)
        /*0020*/ 	.word	0x00000010
.L_6:


//--------------------- .nv.compat                --------------------------
	.section	.nv.compat,"",@"SHT_CUDA_COMPAT_INFO"
	.align	4
        /*0000*/ 	.byte	0x02, 0x09, 0x00, 0x00, 0x02, 0x02, 0x01, 0x00, 0x02, 0x05, 0x05, 0x00, 0x03, 0x07, 0x01, 0x01
        /*0010*/ 	.byte	0x02, 0x03, 0x00, 0x00, 0x02, 0x06, 0x01, 0x00, 0x04, 0x0b, 0x08, 0x00, 0x09, 0x00, 0x00, 0x00
        /*0020*/ 	.byte	0x00, 0x00, 0x00, 0x00


//--------------------- .nv.info._Z14addBlockThreadPi --------------------------
	.section	.nv.info._Z14addBlockThreadPi,"",@"SHT_CUDA_INFO"
	.sectionflags	@""
	.align	4


	//----- nvinfo : EIATTR_CUDA_API_VERSION
	.align		4
        /*0000*/ 	.byte	0x04, 0x37
        /*0002*/ 	.short	(.L_8 - .L_7)
.L_7:
        /*0004*/ 	.word	0x00000082


	//----- nvinfo : EIATTR_KPARAM_INFO
	.align		4
.L_8:
        /*0008*/ 	.byte	0x04, 0x17
        /*000a*/ 	.short	(.L_10 - .L_9)
.L_9:
        /*000c*/ 	.word	0x00000000
        /*0010*/ 	.short	0x0000
        /*0012*/ 	.short	0x0000
        /*0014*/ 	.byte	0x00, 0xf5, 0x21, 0x00


	//----- nvinfo : EIATTR_SPARSE_MMA_MASK
	.align		4
.L_10:
        /*0018*/ 	.byte	0x03, 0x50
        /*001a*/ 	.short	0x0000


	//----- nvinfo : EIATTR_MAXREG_COUNT
	.align		4
        /*001c*/ 	.byte	0x03, 0x1b
        /*001e*/ 	.short	0x00ff


	//----- nvinfo : EIATTR_EXTERNS
	.align		4
        /*0020*/ 	.byte	0x04, 0x0f
        /*0022*/ 	.short	(.L_12 - .L_11)


	//   ....[0]....
	.align		4
.L_11:
        /*0024*/ 	.word	index@(vprintf)


	//----- nvinfo : EIATTR_MERCURY_ISA_VERSION
	.align		4
.L_12:
        /*0028*/ 	.byte	0x03, 0x5f
        /*002a*/ 	.short	0x0101


	//----- nvinfo : EIATTR_VRC_CTA_INIT_COUNT
	.align		4
        /*002c*/ 	.byte	0x02, 0x4a
	.zero		1
	.zero		1


	//----- nvinfo : EIATTR_SYSCALL_OFFSETS
	.align		4
        /*0030*/ 	.byte	0x04, 0x46
        /*0032*/ 	.short	(.L_14 - .L_13)


	//   ....[0]....
.L_13:
        /*0034*/ 	.word	0x00000170


	//----- nvinfo : EIATTR_EXIT_INSTR_OFFSETS
	.align		4
.L_14:
        /*0038*/ 	.byte	0x04, 0x1c
        /*003a*/ 	.short	(.L_16 - .L_15)


	//   ....[0]....
.L_15:
        /*003c*/ 	.word	0x00000180


	//----- nvinfo : EIATTR_CBANK_PARAM_SIZE
	.align		4
.L_16:
        /*0040*/ 	.byte	0x03, 0x19
        /*0042*/ 	.short	0x0008


	//----- nvinfo : EIATTR_PARAM_CBANK
	.align		4
        /*0044*/ 	.byte	0x04, 0x0a
        /*0046*/ 	.short	(.L_18 - .L_17)
	.align		4
.L_17:
        /*0048*/ 	.word	index@(.nv.constant0._Z14addBlockThreadPi)
        /*004c*/ 	.short	0x0380
        /*004e*/ 	.short	0x0008


	//----- nvinfo : EIATTR_SW_WAR
	.align		4
.L_18:
        /*0050*/ 	.byte	0x04, 0x36
        /*0052*/ 	.short	(.L_20 - .L_19)
.L_19:
        /*0054*/ 	.word	0x00000008
.L_20:


//--------------------- .nv.callgraph             --------------------------
	.section	.nv.callgraph,"",@"SHT_CUDA_CALLGRAPH"
	.align	4
	.sectionentsize	8
	.align		4
        /*0000*/ 	.word	0x00000000
	.align		4
        /*0004*/ 	.word	0xffffffff
	.align		4
        /*0008*/ 	.word	index@(_Z14addBlockThreadPi)
	.align		4
        /*000c*/ 	.word	index@(vprintf)
	.align		4
        /*0010*/ 	.word	0x00000000
	.align		4
        /*0014*/ 	.word	0xfffffffe
	.align		4
        /*0018*/ 	.word	0x00000000
	.align		4
        /*001c*/ 	.word	0xfffffffd
	.align		4
        /*0020*/ 	.word	0x00000000
	.align		4
        /*0024*/ 	.word	0xfffffffc


//--------------------- .nv.constant4             --------------------------
	.section	.nv.constant4,"a",@progbits
	.align	8
	.align		8
.nv.constant4:
        /*0000*/ 	.dword	vprintf
	.align		8
        /*0008*/ 	.dword	$str


//--------------------- .text._Z14addBlockThreadPi --------------------------
	.section	.text._Z14addBlockThreadPi,"ax",@progbits
	.align	128
        .global         _Z14addBlockThreadPi
        .type           _Z14addBlockThreadPi,@function
        .size           _Z14addBlockThreadPi,(.L_x_2 - _Z14addBlockThreadPi)
        .other          _Z14addBlockThreadPi,@"STO_CUDA_ENTRY STV_DEFAULT"
_Z14addBlockThreadPi:
.text._Z14addBlockThreadPi:
[----:B------:R-:W0:Y:S01]  /*0000*/  LDC R1, c[0x0][0x37c] ;  /* 0x0000df00ff017b82 */ /* 0x000e220000000800 */
[----:B------:R-:W1:Y:S07]  /*0010*/  S2R R10, SR_CTAID.X ;  /* 0x00000000000a7919 */ /* 0x000e6e0000002500 */
[----:B------:R-:W2:Y:S01]  /*0020*/  LDC.64 R2, c[0x0][0x380] ;  /* 0x0000e000ff027b82 */ /* 0x000ea20000000a00 */
[----:B------:R-:W3:Y:S01]  /*0030*/  LDCU UR7, c[0x0][0x2fc] ;  /* 0x00005f80ff0777ac */ /* 0x000ee20008000800 */
[----:B------:R-:W-:Y:S01]  /*0040*/  MOV R8, 0x0 ;  /* 0x0000000000087802 */ /* 0x000fe20000000f00 */
[----:B------:R-:W1:Y:S01]  /*0050*/  S2R R11, SR_TID.X ;  /* 0x00000000000b7919 */ /* 0x000e620000002100 */
[----:B0-----:R-:W-:Y:S01]  /*0060*/  VIADD R1, R1, 0xfffffff0 ;  /* 0xfffffff001017836 */ /* 0x001fe20000000000 */
[----:B------:R-:W1:Y:S03]  /*0070*/  LDCU UR6, c[0x0][0x360] ;  /* 0x00006c00ff0677ac */ /* 0x000e660008000800 */
[----:B------:R-:W0:Y:S01]  /*0080*/  LDC.64 R8, c[0x4][R8] ;  /* 0x0100000008087b82 */ /* 0x000e220000000a00 */
[----:B------:R-:W4:Y:S01]  /*0090*/  LDCU.64 UR4, c[0x0][0x358] ;  /* 0x00006b00ff0477ac */ /* 0x000f220008000a00 */
[----:B------:R-:W5:Y:S02]  /*00a0*/  LDCU.64 UR8, c[0x4][0x8] ;  /* 0x01000100ff0877ac */ /* 0x000f640008000a00 */
[----:B-----5:R-:W-:-:S02]  /*00b0*/  IMAD.U32 R4, RZ, RZ, UR8 ;  /* 0x00000008ff047e24 */ /* 0x020fc4000f8e00ff */
[C---:B-1----:R-:W-:Y:S01]  /*00c0*/  IMAD R5, R10.reuse, UR6, R11 ;  /* 0x000000060a057c24 */ /* 0x042fe2000f8e020b */
[----:B------:R-:W-:Y:S01]  /*00d0*/  IADD3 R0, PT, PT, R10, R11, RZ ;  /* 0x0000000b0a007210 */ /* 0x000fe20007ffe0ff */
[----:B------:R-:W1:Y:S01]  /*00e0*/  LDCU UR6, c[0x0][0x2f8] ;  /* 0x00005f00ff0677ac */ /* 0x000e620008000800 */
[----:B------:R5:W-:Y:S01]  /*00f0*/  STL.64 [R1], R10 ;  /* 0x0000000a01007387 */ /* 0x000be20000100a00 */
[----:B--2---:R-:W-:Y:S01]  /*0100*/  IMAD.WIDE R2, R5, 0x4, R2 ;  /* 0x0000000405027825 */ /* 0x004fe200078e0202 */
[----:B------:R-:W-:Y:S02]  /*0110*/  MOV R5, UR9 ;  /* 0x0000000900057c02 */ /* 0x000fe40008000f00 */
[----:B------:R5:W-:Y:S04]  /*0120*/  STL [R1+0x8], R0 ;  /* 0x0000080001007387 */ /* 0x000be80000100800 */
[----:B----4-:R5:W-:Y:S01]  /*0130*/  STG.E desc[UR4][R2.64], R0 ;  /* 0x0000000002007986 */ /* 0x010be2000c101904 */
[----:B-1----:R-:W-:-:S05]  /*0140*/  IADD3 R6, P0, PT, R1, UR6, RZ ;  /* 0x0000000601067c10 */ /* 0x002fca000ff1e0ff */
[----:B---3-5:R-:W-:-:S08]  /*0150*/  IMAD.X R7, RZ, RZ, UR7, P0 ;  /* 0x00000007ff077e24 */ /* 0x028fd000080e06ff */
[----:B------:R-:W-:-:S07]  /*0160*/  LEPC R20, `(.L_x_0) ;  /* 0x000000001014794e */ /* 0x000fce0000000000 */
[----:B0-----:R-:W-:Y:S05]  /*0170*/  CALL.ABS.NOINC R8 ;  /* 0x0000000008007343 */ /* 0x001fea0003c00000 */
.L_x_0:
[----:B------:R-:W-:Y:S05]  /*0180*/  EXIT ;  /* 0x000000000000794d */ /* 0x000fea0003800000 */
.L_x_1:
[----:B------:R-:W-:-:S00]  /*0190*/  BRA `(.L_x_1) ;  /* 0xfffffffc00fc7947 */ /* 0x000fc0000383ffff */
[----:B------:R-:W-:-:S00]  /*01a0*/  NOP ;  /* 0x0000000000007918 */ /* 0x000fc00000000000 */
        /* <DEDUP_REMOVED lines=13> */
.L_x_2:


//--------------------- .nv.global.init           --------------------------
	.section	.nv.global.init,"aw",@progbits
.nv.global.init:
	.type		$str,@object
	.size		$str,(.L_0 - $str)
$str:
        /*0000*/ 	.byte	0x25, 0x36, 0x64, 0x20, 0x20, 0x25, 0x36, 0x64, 0x20, 0x20, 0x25, 0x36, 0x64, 0x0a, 0x00
.L_0:


//--------------------- .nv.shared.reserved.0     --------------------------
	.section	.nv.shared.reserved.0,"aw",@nobits
	.weak		__nv_reservedSMEM_offset_0_alias
	.size		__nv_reservedSMEM_offset_0_alias, 0, 64
	.other		__nv_reservedSMEM_offset_0_alias,@"STO_CUDA_RESERVED_SHARED STV_DEFAULT"
__nv_reservedSMEM_offset_0_alias:
	.zero		0
	.zero		64


//--------------------- .nv.constant0._Z14addBlockThreadPi --------------------------
	.section	.nv.constant0._Z14addBlockThreadPi,"a",@progbits
	.sectionflags	@""
	.align	4
.nv.constant0._Z14addBlockThreadPi:
	.zero		904


//--------------------- SYMBOLS --------------------------

	.type		.nv.reservedSmem.offset0,@object
	.size		.nv.reservedSmem.offset0,0x4
	.type		vprintf,@function
